	.headerflags	@"EF_CUDA_TEXMODE_UNIFIED EF_CUDA_64BIT_ADDRESS EF_CUDA_ACCELERATORS EF_CUDA_SM90 EF_CUDA_VIRTUAL_SM(EF_CUDA_SM90)"
	.elftype	@"ET_EXEC"


//--------------------- .nv.info                  --------------------------
	.section	.nv.info,"",@"SHT_CUDA_INFO"
	.align	4


	//----- nvinfo : EIATTR_REGCOUNT
	.align		4
        /*0000*/ 	.byte	0x04, 0x2f
        /*0002*/ 	.short	(.L_3 - .L_2)
	.align		4
.L_2:
        /*0004*/ 	.word	index@(triton_per_fused__weight_norm_interface_26)
        /*0008*/ 	.word	0x00000020


	//----- nvinfo : EIATTR_MIN_STACK_SIZE
	.align		4
.L_3:
        /*000c*/ 	.byte	0x04, 0x12
        /*000e*/ 	.short	(.L_5 - .L_4)
	.align		4
.L_4:
        /*0010*/ 	.word	index@(triton_per_fused__weight_norm_interface_26)
        /*0014*/ 	.word	0x00000000


	//----- nvinfo : EIATTR_FRAME_SIZE
	.align		4
.L_5:
        /*0018*/ 	.byte	0x04, 0x11
        /*001a*/ 	.short	(.L_7 - .L_6)
	.align		4
.L_6:
        /*001c*/ 	.word	index@(triton_per_fused__weight_norm_interface_26)
        /*0020*/ 	.word	0x00000000


	//----- nvinfo : EIATTR_MIN_STACK_SIZE
	.align		4
.L_7:
        /*0024*/ 	.byte	0x04, 0x12
        /*0026*/ 	.short	(.L_9 - .L_8)
	.align		4
.L_8:
        /*0028*/ 	.word	index@(triton_per_fused__weight_norm_interface_26)
        /*002c*/ 	.word	0x00000000
.L_9:


//--------------------- .nv.info.triton_per_fused__weight_norm_interface_26 --------------------------
	.section	.nv.info.triton_per_fused__weight_norm_interface_26,"",@"SHT_CUDA_INFO"
	.sectionflags	@""
	.align	4


	//----- nvinfo : EIATTR_CUDA_API_VERSION
	.align		4
        /*0000*/ 	.byte	0x04, 0x37
        /*0002*/ 	.short	(.L_11 - .L_10)
.L_10:
        /*0004*/ 	.word	0x0000007c


	//----- nvinfo : EIATTR_KPARAM_INFO
	.align		4
.L_11:
        /*0008*/ 	.byte	0x04, 0x17
        /*000a*/ 	.short	(.L_13 - .L_12)
.L_12:
        /*000c*/ 	.word	0x00000000
        /*0010*/ 	.short	0x0006
        /*0012*/ 	.short	0x002c
        /*0014*/ 	.byte	0x00, 0xf0, 0x11, 0x00


	//----- nvinfo : EIATTR_KPARAM_INFO
	.align		4
.L_13:
        /*0018*/ 	.byte	0x04, 0x17
        /*001a*/ 	.short	(.L_15 - .L_14)
.L_14:
        /*001c*/ 	.word	0x00000000
        /*0020*/ 	.short	0x0005
        /*0022*/ 	.short	0x0028
        /*0024*/ 	.byte	0x00, 0xf0, 0x11, 0x00


	//----- nvinfo : EIATTR_KPARAM_INFO
	.align		4
.L_15:
        /*0028*/ 	.byte	0x04, 0x17
        /*002a*/ 	.short	(.L_17 - .L_16)
.L_16:
        /*002c*/ 	.word	0x00000000
        /*0030*/ 	.short	0x0004
        /*0032*/ 	.short	0x0020
        /*0034*/ 	.byte	0x00, 0xf4, 0x21, 0x00


	//----- nvinfo : EIATTR_KPARAM_INFO
	.align		4
.L_17:
        /*0038*/ 	.byte	0x04, 0x17
        /*003a*/ 	.short	(.L_19 - .L_18)
.L_18:
        /*003c*/ 	.word	0x00000000
        /*0040*/ 	.short	0x0003
        /*0042*/ 	.short	0x0018
        /*0044*/ 	.byte	0x00, 0xf4, 0x21, 0x00


	//----- nvinfo : EIATTR_KPARAM_INFO
	.align		4
.L_19:
        /*0048*/ 	.byte	0x04, 0x17
        /*004a*/ 	.short	(.L_21 - .L_20)
.L_20:
        /*004c*/ 	.word	0x00000000
        /*0050*/ 	.short	0x0002
        /*0052*/ 	.short	0x0010
        /*0054*/ 	.byte	0x00, 0xf4, 0x21, 0x00


	//----- nvinfo : EIATTR_KPARAM_INFO
	.align		4
.L_21:
        /*0058*/ 	.byte	0x04, 0x17
        /*005a*/ 	.short	(.L_23 - .L_22)
.L_22:
        /*005c*/ 	.word	0x00000000
        /*0060*/ 	.short	0x0001
        /*0062*/ 	.short	0x0008
        /*0064*/ 	.byte	0x00, 0xf4, 0x21, 0x00


	//----- nvinfo : EIATTR_KPARAM_INFO
	.align		4
.L_23:
        /*0068*/ 	.byte	0x04, 0x17
        /*006a*/ 	.short	(.L_25 - .L_24)
.L_24:
        /*006c*/ 	.word	0x00000000
        /*0070*/ 	.short	0x0000
        /*0072*/ 	.short	0x0000
        /*0074*/ 	.byte	0x00, 0xf4, 0x21, 0x00


	//----- nvinfo : EIATTR_SPARSE_MMA_MASK
	.align		4
.L_25:
        /*0078*/ 	.byte	0x03, 0x50
        /*007a*/ 	.short	0x0000


	//----- nvinfo : EIATTR_MAXREG_COUNT
	.align		4
        /*007c*/ 	.byte	0x03, 0x1b
        /*007e*/ 	.short	0x00ff


	//----- nvinfo : EIATTR_COOP_GROUP_MASK_REGIDS
	.align		4
        /*0080*/ 	.byte	0x04, 0x29
        /*0082*/ 	.short	(.L_27 - .L_26)


	//   ....[0]....
.L_26:
        /*0084*/ 	.word	0xffffffff


	//   ....[1]....
        /*0088*/ 	.word	0xffffffff


	//   ....[2]....
        /*008c*/ 	.word	0xffffffff


	//   ....[3]....
        /*0090*/ 	.word	0xffffffff


	//   ....[4]....
        /*0094*/ 	.word	0xffffffff


	//   ....[5]....
        /*0098*/ 	.word	0xffffffff


	//   ....[6]....
        /*009c*/ 	.word	0xffffffff


	//   ....[7]....
        /*00a0*/ 	.word	0xffffffff


	//   ....[8]....
        /*00a4*/ 	.word	0xffffffff


	//   ....[9]....
        /*00a8*/ 	.word	0xffffffff


	//   ....[10]....
        /*00ac*/ 	.word	0xffffffff


	//   ....[11]....
        /*00b0*/ 	.word	0xffffffff


	//   ....[12]....
        /*00b4*/ 	.word	0xffffffff


	//   ....[13]....
        /*00b8*/ 	.word	0xffffffff


	//   ....[14]....
        /*00bc*/ 	.word	0xffffffff


	//   ....[15]....
        /*00c0*/ 	.word	0xffffffff


	//----- nvinfo : EIATTR_COOP_GROUP_INSTR_OFFSETS
	.align		4
.L_27:
        /*00c4*/ 	.byte	0x04, 0x28
        /*00c6*/ 	.short	(.L_29 - .L_28)


	//   ....[0]....
.L_28:
        /*00c8*/ 	.word	0x00000390


	//   ....[1]....
        /*00cc*/ 	.word	0x00000400


	//   ....[2]....
        /*00d0*/ 	.word	0x00000420


	//   ....[3]....
        /*00d4*/ 	.word	0x00000430


	//   ....[4]....
        /*00d8*/ 	.word	0x00000450


	//   ....[5]....
        /*00dc*/ 	.word	0x00000480


	//   ....[6]....
        /*00e0*/ 	.word	0x000004a0


	//   ....[7]....
        /*00e4*/ 	.word	0x000004b0


	//   ....[8]....
        /*00e8*/ 	.word	0x000004d0


	//   ....[9]....
        /*00ec*/ 	.word	0x00000500


	//   ....[10]....
        /*00f0*/ 	.word	0x00000520


	//   ....[11]....
        /*00f4*/ 	.word	0x00000540


	//   ....[12]....
        /*00f8*/ 	.word	0x00000560


	//   ....[13]....
        /*00fc*/ 	.word	0x00000590


	//   ....[14]....
        /*0100*/ 	.word	0x000005b0


	//   ....[15]....
        /*0104*/ 	.word	0x000005c0


	//----- nvinfo : EIATTR_EXIT_INSTR_OFFSETS
	.align		4
.L_29:
        /*0108*/ 	.byte	0x04, 0x1c
        /*010a*/ 	.short	(.L_31 - .L_30)


	//   ....[0]....
.L_30:
        /*010c*/ 	.word	0x00000aa0


	//   ....[1]....
        /*0110*/ 	.word	0x00000ac0


	//----- nvinfo : EIATTR_REQNTID
	.align		4
.L_31:
        /*0114*/ 	.byte	0x04, 0x10
        /*0116*/ 	.short	(.L_33 - .L_32)
.L_32:
        /*0118*/ 	.word	0x00000080
        /*011c*/ 	.word	0x00000001
        /*0120*/ 	.word	0x00000001


	//----- nvinfo : EIATTR_CBANK_PARAM_SIZE
	.align		4
.L_33:
        /*0124*/ 	.byte	0x03, 0x19
        /*0126*/ 	.short	0x0030


	//----- nvinfo : EIATTR_PARAM_CBANK
	.align		4
        /*0128*/ 	.byte	0x04, 0x0a
        /*012a*/ 	.short	(.L_35 - .L_34)
	.align		4
.L_34:
        /*012c*/ 	.word	index@(.nv.constant0.triton_per_fused__weight_norm_interface_26)
        /*0130*/ 	.short	0x0210
        /*0132*/ 	.short	0x0030


	//----- nvinfo : EIATTR_SW_WAR
	.align		4
.L_35:
        /*0134*/ 	.byte	0x04, 0x36
        /*0136*/ 	.short	(.L_37 - .L_36)
.L_36:
        /*0138*/ 	.word	0x00000008
.L_37:


//--------------------- .nv.callgraph             --------------------------
	.section	.nv.callgraph,"",@"SHT_CUDA_CALLGRAPH"
	.align	4
	.sectionentsize	8
	.align		4
        /*0000*/ 	.word	0x00000000
	.align		4
        /*0004*/ 	.word	0xffffffff
	.align		4
        /*0008*/ 	.word	0x00000000
	.align		4
        /*000c*/ 	.word	0xfffffffe
	.align		4
        /*0010*/ 	.word	0x00000000
	.align		4
        /*0014*/ 	.word	0xfffffffd
	.align		4
        /*0018*/ 	.word	0x00000000
	.align		4
        /*001c*/ 	.word	0xfffffffc


//--------------------- .nv.constant4             --------------------------
	.section	.nv.constant4,"a",@progbits
	.align	8
	.align		8
.nv.constant4:
        /*0000*/ 	.dword	_$_str
	.align		8
        /*0008*/ 	.dword	_$_str_$_2


//--------------------- .text.triton_per_fused__weight_norm_interface_26 --------------------------
	.section	.text.triton_per_fused__weight_norm_interface_26,"ax",@progbits
	.sectionflags	@"SHF_BARRIERS=1"
	.align	128
        .global         triton_per_fused__weight_norm_interface_26
        .type           triton_per_fused__weight_norm_interface_26,@function
        .size           triton_per_fused__weight_norm_interface_26,(.L_x_1 - triton_per_fused__weight_norm_interface_26)
        .other          triton_per_fused__weight_norm_interface_26,@"STO_CUDA_ENTRY STV_DEFAULT"
triton_per_fused__weight_norm_interface_26:
.text.triton_per_fused__weight_norm_interface_26:
[----:B------:R-:W0:Y:S01]  /*0000*/  LDC R1, c[0x0][0x28] ;  /* 0x00000a00ff017b82 */ /* 0x000e220000000800 */
[----:B------:R-:W1:Y:S07]  /*0010*/  S2R R5, SR_TID.X ;  /* 0x0000000000057919 */ /* 0x000e6e0000002100 */
[----:B------:R-:W2:Y:S01]  /*0020*/  LDC.64 R6, c[0x0][0x218] ;  /* 0x00008600ff067b82 */ /* 0x000ea20000000a00 */
[----:B------:R-:W-:Y:S01]  /*0030*/  HFMA2.MMA R16, -RZ, RZ, 0, 0 ;  /* 0x00000000ff107435 */ /* 0x000fe200000001ff */
[----:B------:R-:W-:Y:S01]  /*0040*/  ULDC.64 UR6, c[0x0][0x208] ;  /* 0x0000820000067ab9 */ /* 0x000fe20000000a00 */
[----:B------:R-:W3:Y:S01]  /*0050*/  S2R R8, SR_CTAID.X ;  /* 0x0000000000087919 */ /* 0x000ee20000002500 */
[----:B------:R-:W-:Y:S01]  /*0060*/  CS2R R10, SRZ ;  /* 0x00000000000a7805 */ /* 0x000fe2000001ff00 */
[----:B------:R-:W-:Y:S01]  /*0070*/  ULDC.64 UR4, c[0x0][0x220] ;  /* 0x0000880000047ab9 */ /* 0x000fe20000000a00 */
[----:B-1----:R-:W-:-:S02]  /*0080*/  SHF.R.U32.HI R9, RZ, 0x4, R5 ;  /* 0x00000004ff097819 */ /* 0x002fc40000011605 */
[----:B------:R-:W-:Y:S02]  /*0090*/  LOP3.LUT R4, R5, 0xf, RZ, 0xc0, !PT ;  /* 0x0000000f05047812 */ /* 0x000fe400078ec0ff */
[----:B---3--:R-:W-:Y:S02]  /*00a0*/  SHF.L.U32 R8, R8, 0x5, RZ ;  /* 0x0000000508087819 */ /* 0x008fe400000006ff */
[----:B------:R-:W-:Y:S02]  /*00b0*/  SGXT.U32 R9, R9, 0x3 ;  /* 0x000000030909781a */ /* 0x000fe40000000000 */
[----:B------:R-:W-:Y:S02]  /*00c0*/  ISETP.NE.AND P0, PT, R4, 0xf, PT ;  /* 0x0000000f0400780c */ /* 0x000fe40003f05270 */
[----:B------:R-:W-:Y:S02]  /*00d0*/  LOP3.LUT R23, R8, R9, RZ, 0xfc, !PT ;  /* 0x0000000908177212 */ /* 0x000fe400078efcff */
[----:B------:R-:W-:-:S02]  /*00e0*/  LOP3.LUT R24, R8, 0x8, R9, 0xfe, !PT ;  /* 0x0000000808187812 */ /* 0x000fc400078efe09 */
[C---:B------:R-:W-:Y:S01]  /*00f0*/  ISETP.LT.AND P4, PT, R23.reuse, 0x80, P0 ;  /* 0x000000801700780c */ /* 0x040fe20000781270 */
[----:B------:R-:W-:Y:S01]  /*0100*/  IMAD R3, R23, 0xf, R4 ;  /* 0x0000000f17037824 */ /* 0x000fe200078e0204 */
[----:B------:R-:W-:Y:S02]  /*0110*/  LOP3.LUT R22, R8, 0x10, R9, 0xfe, !PT ;  /* 0x0000001008167812 */ /* 0x000fe400078efe09 */
[----:B------:R-:W-:Y:S01]  /*0120*/  LOP3.LUT R17, R8, 0x18, R9, 0xfe, !PT ;  /* 0x0000001808117812 */ /* 0x000fe200078efe09 */
[----:B--2---:R-:W-:Y:S01]  /*0130*/  IMAD.WIDE R12, R3, 0x4, R6 ;  /* 0x00000004030c7825 */ /* 0x004fe200078e0206 */
[----:B------:R-:W-:Y:S02]  /*0140*/  ISETP.LT.AND P3, PT, R24, 0x80, P0 ;  /* 0x000000801800780c */ /* 0x000fe40000761270 */
[----:B------:R-:W-:Y:S02]  /*0150*/  ISETP.LT.AND P2, PT, R22, 0x80, P0 ;  /* 0x000000801600780c */ /* 0x000fe40000741270 */
[----:B------:R-:W-:Y:S01]  /*0160*/  ISETP.LT.AND P0, PT, R17, 0x80, P0 ;  /* 0x000000801100780c */ /* 0x000fe20000701270 */
[----:B------:R-:W-:-:S02]  /*0170*/  IMAD R0, R24, 0xf, R4 ;  /* 0x0000000f18007824 */ /* 0x000fc400078e0204 */
[----:B------:R1:W2:Y:S01]  /*0180*/  @P4 LDG.E R16, desc[UR6][R12.64] ;  /* 0x000000060c104981 */ /* 0x0002a2000c1e1900 */
[--C-:B------:R-:W-:Y:S02]  /*0190*/  IMAD R2, R22, 0xf, R4.reuse ;  /* 0x0000000f16027824 */ /* 0x100fe400078e0204 */
[----:B------:R-:W-:Y:S02]  /*01a0*/  IMAD R4, R17, 0xf, R4 ;  /* 0x0000000f11047824 */ /* 0x000fe400078e0204 */
[----:B------:R-:W-:-:S04]  /*01b0*/  IMAD.WIDE R14, R0, 0x4, R6 ;  /* 0x00000004000e7825 */ /* 0x000fc800078e0206 */
[--C-:B------:R-:W-:Y:S01]  /*01c0*/  IMAD.WIDE R20, R2, 0x4, R6.reuse ;  /* 0x0000000402147825 */ /* 0x100fe200078e0206 */
[----:B-1----:R-:W-:Y:S01]  /*01d0*/  CS2R R12, SRZ ;  /* 0x00000000000c7805 */ /* 0x002fe2000001ff00 */
[----:B------:R-:W3:Y:S02]  /*01e0*/  @P3 LDG.E R11, desc[UR6][R14.64] ;  /* 0x000000060e0b3981 */ /* 0x000ee4000c1e1900 */
[----:B------:R-:W-:Y:S02]  /*01f0*/  IMAD.WIDE R18, R4, 0x4, R6 ;  /* 0x0000000404127825 */ /* 0x000fe400078e0206 */
[----:B------:R1:W4:Y:S01]  /*0200*/  @P2 LDG.E R10, desc[UR6][R20.64] ;  /* 0x00000006140a2981 */ /* 0x000322000c1e1900 */
[----:B------:R-:W5:Y:S03]  /*0210*/  LDC.64 R6, c[0x0][0x220] ;  /* 0x00008800ff067b82 */ /* 0x000f660000000a00 */
[----:B------:R1:W4:Y:S01]  /*0220*/  @P0 LDG.E R13, desc[UR6][R18.64] ;  /* 0x00000006120d0981 */ /* 0x000322000c1e1900 */
[----:B------:R-:W-:-:S02]  /*0230*/  ISETP.GE.AND P5, PT, R23, 0x80, PT ;  /* 0x000000801700780c */ /* 0x000fc40003fa6270 */
[----:B------:R-:W-:Y:S02]  /*0240*/  ISETP.GE.AND P1, PT, R24, 0x80, PT ;  /* 0x000000801800780c */ /* 0x000fe40003f26270 */
[----:B-1----:R-:W-:Y:S02]  /*0250*/  SHF.R.S32.HI R20, RZ, 0x1f, R8 ;  /* 0x0000001fff147819 */ /* 0x002fe40000011408 */
[----:B0-----:R-:W-:Y:S01]  /*0260*/  CS2R R18, SRZ ;  /* 0x0000000000127805 */ /* 0x001fe2000001ff00 */
[C---:B-----5:R-:W-:Y:S01]  /*0270*/  IMAD.WIDE R14, R23.reuse, 0x4, R6 ;  /* 0x00000004170e7825 */ /* 0x060fe200078e0206 */
[----:B------:R-:W-:-:S05]  /*0280*/  LEA R6, P6, R23, UR4, 0x2 ;  /* 0x0000000417067c11 */ /* 0x000fca000f8c10ff */
[----:B------:R0:W5:Y:S01]  /*0290*/  @!P5 LDG.E.EL R12, desc[UR6][R14.64] ;  /* 0x000000060e0cd981 */ /* 0x000162000c2e1900 */
[----:B------:R-:W-:Y:S02]  /*02a0*/  ISETP.GE.AND P5, PT, R22, 0x80, PT ;  /* 0x000000801600780c */ /* 0x000fe40003fa6270 */
[----:B------:R-:W-:-:S05]  /*02b0*/  LEA.HI.X R7, R23, UR5, R20, 0x2, P6 ;  /* 0x0000000517077c11 */ /* 0x000fca000b0f1414 */
[----:B------:R-:W5:Y:S06]  /*02c0*/  @!P1 LDG.E.EL R19, desc[UR6][R6.64+0x20] ;  /* 0x0000200606139981 */ /* 0x000f6c000c2e1900 */
[----:B------:R-:W5:Y:S01]  /*02d0*/  @!P5 LDG.E.EL R18, desc[UR6][R6.64+0x40] ;  /* 0x000040060612d981 */ /* 0x000f62000c2e1900 */
[----:B------:R-:W-:Y:S02]  /*02e0*/  ISETP.GE.AND P1, PT, R17, 0x80, PT ;  /* 0x000000801100780c */ /* 0x000fe40003f26270 */
[----:B0-----:R-:W-:-:S11]  /*02f0*/  MOV R14, RZ ;  /* 0x000000ff000e7202 */ /* 0x001fd60000000f00 */
[----:B------:R0:W5:Y:S01]  /*0300*/  @!P1 LDG.E.EL R14, desc[UR6][R6.64+0x60] ;  /* 0x00006006060e9981 */ /* 0x000162000c2e1900 */
[----:B------:R-:W1:Y:S01]  /*0310*/  S2UR UR5, SR_CgaCtaId ;  /* 0x00000000000579c3 */ /* 0x000e620000008800 */
[----:B------:R-:W-:Y:S02]  /*0320*/  UMOV UR4, 0x400 ;  /* 0x0000040000047882 */ /* 0x000fe40000000000 */
[----:B-1----:R-:W-:Y:S01]  /*0330*/  UPRMT UR4, UR5, 0x654, UR4 ;  /* 0x0000065405047896 */ /* 0x002fe20008000004 */
[----:B--2---:R-:W-:-:S05]  /*0340*/  SEL R17, R16, RZ, P4 ;  /* 0x000000ff10117207 */ /* 0x004fca0002000000 */
[----:B------:R-:W-:-:S05]  /*0350*/  FMUL R15, R17, R17 ;  /* 0x00000011110f7220 */ /* 0x000fca0000400000 */
[----:B------:R-:W-:Y:S02]  /*0360*/  FSEL R20, R15, RZ, P4 ;  /* 0x000000ff0f147208 */ /* 0x000fe40002000000 */
[----:B---3--:R-:W-:Y:S02]  /*0370*/  SEL R16, R11, RZ, P3 ;  /* 0x000000ff0b107207 */ /* 0x008fe40001800000 */
[----:B----4-:R-:W-:Y:S01]  /*0380*/  SEL R15, R10, RZ, P2 ;  /* 0x000000ff0a0f7207 */ /* 0x010fe20001000000 */
[----:B------:R-:W1:Y:S02]  /*0390*/  SHFL.BFLY PT, R21, R20, 0x8, 0x1f ;  /* 0x0d001f0014157f89 */ /* 0x000e6400000e0000 */
[----:B------:R-:W-:Y:S01]  /*03a0*/  FMUL R11, R16, R16 ;  /* 0x00000010100b7220 */ /* 0x000fe20000400000 */
[----:B------:R-:W-:Y:S01]  /*03b0*/  SEL R13, R13, RZ, P0 ;  /* 0x000000ff0d0d7207 */ /* 0x000fe20000000000 */
[----:B------:R-:W-:-:S03]  /*03c0*/  FMUL R10, R15, R15 ;  /* 0x0000000f0f0a7220 */ /* 0x000fc60000400000 */
[----:B------:R-:W-:Y:S01]  /*03d0*/  FSEL R11, R11, RZ, P3 ;  /* 0x000000ff0b0b7208 */ /* 0x000fe20001800000 */
[----:B0-----:R-:W-:Y:S01]  /*03e0*/  FMUL R6, R13, R13 ;  /* 0x0000000d0d067220 */ /* 0x001fe20000400000 */
[----:B------:R-:W-:-:S03]  /*03f0*/  FSEL R10, R10, RZ, P2 ;  /* 0x000000ff0a0a7208 */ /* 0x000fc60001000000 */
[----:B------:R-:W0:Y:S01]  /*0400*/  SHFL.BFLY PT, R22, R11, 0x8, 0x1f ;  /* 0x0d001f000b167f89 */ /* 0x000e2200000e0000 */
[----:B------:R-:W-:-:S03]  /*0410*/  FSEL R6, R6, RZ, P0 ;  /* 0x000000ff06067208 */ /* 0x000fc60000000000 */
[----:B------:R-:W2:Y:S04]  /*0420*/  SHFL.BFLY PT, R7, R10, 0x8, 0x1f ;  /* 0x0d001f000a077f89 */ /* 0x000ea800000e0000 */
[----:B------:R-:W3:Y:S01]  /*0430*/  SHFL.BFLY PT, R25, R6, 0x8, 0x1f ;  /* 0x0d001f0006197f89 */ /* 0x000ee200000e0000 */
[----:B-1----:R-:W-:-:S05]  /*0440*/  FADD R21, R20, R21 ;  /* 0x0000001514157221 */ /* 0x002fca0000000000 */
[----:B------:R-:W1:Y:S01]  /*0450*/  SHFL.BFLY PT, R20, R21, 0x4, 0x1f ;  /* 0x0c801f0015147f89 */ /* 0x000e6200000e0000 */
[----:B0-----:R-:W-:Y:S01]  /*0460*/  FADD R22, R11, R22 ;  /* 0x000000160b167221 */ /* 0x001fe20000000000 */
[----:B--2---:R-:W-:-:S04]  /*0470*/  FADD R11, R10, R7 ;  /* 0x000000070a0b7221 */ /* 0x004fc80000000000 */
[----:B------:R-:W0:Y:S01]  /*0480*/  SHFL.BFLY PT, R23, R22, 0x4, 0x1f ;  /* 0x0c801f0016177f89 */ /* 0x000e2200000e0000 */
[----:B---3--:R-:W-:-:S03]  /*0490*/  FADD R25, R6, R25 ;  /* 0x0000001906197221 */ /* 0x008fc60000000000 */
        /* <DEDUP_REMOVED lines=8> */
[----:B------:R-:W2:Y:S01]  /*0520*/  SHFL.BFLY PT, R21, R24, 0x2, 0x1f ;  /* 0x0c401f0018157f89 */ /* 0x000ea200000e0000 */
[----:B------:R-:W-:-:S03]  /*0530*/  LOP3.LUT R25, R8, 0x1f, R5, 0xf8, !PT ;  /* 0x0000001f08197812 */ /* 0x000fc600078ef805 */
        /* <DEDUP_REMOVED lines=9> */
[----:B-1----:R-:W-:Y:S01]  /*05d0*/  FADD R6, R7, R6 ;  /* 0x0000000607067221 */ /* 0x002fe20000000000 */
[----:B------:R-:W-:-:S03]  /*05e0*/  LOP3.LUT R7, R5, 0x1f, RZ, 0xc0, !PT ;  /* 0x0000001f05077812 */ /* 0x000fc600078ec0ff */
[----:B------:R-:W1:Y:S01]  /*05f0*/  MUFU.SQRT R20, R6 ;  /* 0x0000000600147308 */ /* 0x000e620000002000 */
[----:B------:R-:W-:Y:S01]  /*0600*/  LEA R7, R7, UR4, 0x2 ;  /* 0x0000000407077c11 */ /* 0x000fe2000f8e10ff */
[----:B0-----:R-:W-:Y:S01]  /*0610*/  FADD R11, R10, R11 ;  /* 0x0000000b0a0b7221 */ /* 0x001fe20000000000 */
[----:B------:R-:W-:Y:S02]  /*0620*/  LEA R10, R9, UR4, 0x2 ;  /* 0x00000004090a7c11 */ /* 0x000fe4000f8e10ff */
[----:B------:R-:W0:Y:S01]  /*0630*/  LDC.64 R8, c[0x0][0x230] ;  /* 0x00008c00ff087b82 */ /* 0x000e220000000a00 */
[----:B--2---:R-:W-:Y:S02]  /*0640*/  FADD R23, R22, R23 ;  /* 0x0000001716177221 */ /* 0x004fe40000000000 */
[----:B------:R-:W2:Y:S01]  /*0650*/  MUFU.SQRT R21, R11 ;  /* 0x0000000b00157308 */ /* 0x000ea20000002000 */
[----:B------:R-:W-:Y:S01]  /*0660*/  STS [R10], R6 ;  /* 0x000000060a007388 */ /* 0x000fe20000000800 */
[----:B---3--:R-:W-:Y:S01]  /*0670*/  FADD R27, R27, R24 ;  /* 0x000000181b1b7221 */ /* 0x008fe20000000000 */
[----:B-1----:R-:W-:-:S02]  /*0680*/  FSETP.GT.AND P5, PT, R20, 8.50705917302346158658e+37, PT ;  /* 0x7e8000001400780b */ /* 0x002fc40003fa4000 */
[----:B------:R-:W-:Y:S01]  /*0690*/  STS [R10+0x20], R11 ;  /* 0x0000200b0a007388 */ /* 0x000fe20000000800 */
[C---:B------:R-:W-:Y:S02]  /*06a0*/  FSETP.GEU.AND P6, PT, R20.reuse, 1.175494350822287508e-38, PT ;  /* 0x008000001400780b */ /* 0x040fe40003fce000 */
[----:B------:R-:W1:Y:S01]  /*06b0*/  MUFU.SQRT R22, R23 ;  /* 0x0000001700167308 */ /* 0x000e620000002000 */
[----:B------:R-:W-:Y:S04]  /*06c0*/  STS [R10+0x40], R23 ;  /* 0x000040170a007388 */ /* 0x000fe80000000800 */
[----:B------:R3:W-:Y:S01]  /*06d0*/  STS [R10+0x60], R27 ;  /* 0x0000601b0a007388 */ /* 0x0007e20000000800 */
[----:B------:R-:W-:Y:S01]  /*06e0*/  BAR.SYNC.DEFER_BLOCKING 0x0 ;  /* 0x0000000000007b1d */ /* 0x000fe20000010000 */
[C---:B--2---:R-:W-:Y:S01]  /*06f0*/  FSETP.GT.AND P1, PT, R21.reuse, 8.50705917302346158658e+37, PT ;  /* 0x7e8000001500780b */ /* 0x044fe20003f24000 */
[----:B------:R-:W-:Y:S01]  /*0700*/  @P5 FMUL R20, R20, 0.25 ;  /* 0x3e80000014145820 */ /* 0x000fe20000400000 */
[----:B-----5:R-:W-:Y:S01]  /*0710*/  @P5 FMUL R12, R12, 0.25 ;  /* 0x3e8000000c0c5820 */ /* 0x020fe20000400000 */
[----:B------:R-:W-:-:S02]  /*0720*/  FSETP.GEU.AND P5, PT, R21, 1.175494350822287508e-38, PT ;  /* 0x008000001500780b */ /* 0x000fc40003fae000 */
[----:B------:R-:W2:Y:S01]  /*0730*/  MUFU.SQRT R28, R27 ;  /* 0x0000001b001c7308 */ /* 0x000ea20000002000 */
[----:B------:R-:W-:Y:S01]  /*0740*/  @!P6 FMUL R20, R20, 16777216 ;  /* 0x4b8000001414e820 */ /* 0x000fe20000400000 */
[----:B------:R-:W-:Y:S01]  /*0750*/  @!P6 FMUL R12, R12, 16777216 ;  /* 0x4b8000000c0ce820 */ /* 0x000fe20000400000 */
[C---:B-1----:R-:W-:Y:S01]  /*0760*/  FSETP.GT.AND P6, PT, R22.reuse, 8.50705917302346158658e+37, PT ;  /* 0x7e8000001600780b */ /* 0x042fe20003fc4000 */
[----:B---3--:R-:W1:Y:S04]  /*0770*/  LDC.64 R10, c[0x0][0x210] ;  /* 0x00008400ff0a7b82 */ /* 0x008e680000000a00 */
[----:B------:R-:W-:Y:S01]  /*0780*/  @P1 FMUL R21, R21, 0.25 ;  /* 0x3e80000015151820 */ /* 0x000fe20000400000 */
[----:B------:R-:W-:Y:S01]  /*0790*/  @P1 FMUL R19, R19, 0.25 ;  /* 0x3e80000013131820 */ /* 0x000fe20000400000 */
[----:B------:R-:W-:Y:S01]  /*07a0*/  FSETP.GEU.AND P1, PT, R22, 1.175494350822287508e-38, PT ;  /* 0x008000001600780b */ /* 0x000fe20003f2e000 */
[----:B------:R-:W3:Y:S01]  /*07b0*/  MUFU.RCP R29, R20 ;  /* 0x00000014001d7308 */ /* 0x000ee20000001000 */
[----:B------:R-:W-:Y:S01]  /*07c0*/  @!P5 FMUL R21, R21, 16777216 ;  /* 0x4b8000001515d820 */ /* 0x000fe20000400000 */
[----:B------:R-:W-:Y:S01]  /*07d0*/  @!P5 FMUL R19, R19, 16777216 ;  /* 0x4b8000001313d820 */ /* 0x000fe20000400000 */
[----:B--2---:R-:W-:-:S02]  /*07e0*/  FSETP.GT.AND P5, PT, R28, 8.50705917302346158658e+37, PT ;  /* 0x7e8000001c00780b */ /* 0x004fc40003fa4000 */
[----:B------:R-:W-:Y:S01]  /*07f0*/  @P6 FMUL R22, R22, 0.25 ;  /* 0x3e80000016166820 */ /* 0x000fe20000400000 */
[----:B------:R-:W-:Y:S01]  /*0800*/  @P6 FMUL R18, R18, 0.25 ;  /* 0x3e80000012126820 */ /* 0x000fe20000400000 */
[----:B------:R2:W4:Y:S01]  /*0810*/  LDS R24, [R7] ;  /* 0x0000000007187984 */ /* 0x0005220000000800 */
[----:B------:R-:W-:Y:S01]  /*0820*/  FSETP.GEU.AND P6, PT, R28, 1.175494350822287508e-38, PT ;  /* 0x008000001c00780b */ /* 0x000fe20003fce000 */
[----:B------:R5:W0:Y:S03]  /*0830*/  MUFU.RCP R26, R21 ;  /* 0x00000015001a7308 */ /* 0x000a260000001000 */
[----:B------:R-:W-:Y:S01]  /*0840*/  @!P1 FMUL R22, R22, 16777216 ;  /* 0x4b80000016169820 */ /* 0x000fe20000400000 */
[----:B------:R-:W-:Y:S01]  /*0850*/  @!P1 FMUL R18, R18, 16777216 ;  /* 0x4b80000012129820 */ /* 0x000fe20000400000 */
[----:B------:R-:W-:Y:S01]  /*0860*/  LOP3.LUT P1, RZ, R5, 0x60, RZ, 0xc0, !PT ;  /* 0x0000006005ff7812 */ /* 0x000fe2000782c0ff */
[----:B--2---:R-:W2:Y:S01]  /*0870*/  LDC.64 R6, c[0x0][0x228] ;  /* 0x00008a00ff067b82 */ /* 0x004ea20000000a00 */
[----:B---3--:R-:W-:Y:S01]  /*0880*/  FMUL R12, R29, R12 ;  /* 0x0000000c1d0c7220 */ /* 0x008fe20000400000 */
[----:B------:R-:W-:Y:S01]  /*0890*/  @P5 FMUL R28, R28, 0.25 ;  /* 0x3e8000001c1c5820 */ /* 0x000fe20000400000 */
[----:B------:R-:W3:Y:S01]  /*08a0*/  MUFU.RCP R23, R22 ;  /* 0x0000001600177308 */ /* 0x000ee20000001000 */
[----:B------:R-:W-:Y:S01]  /*08b0*/  @P5 FMUL R14, R14, 0.25 ;  /* 0x3e8000000e0e5820 */ /* 0x000fe20000400000 */
[----:B------:R-:W-:Y:S01]  /*08c0*/  ISETP.LT.AND P1, PT, R25, 0x80, !P1 ;  /* 0x000000801900780c */ /* 0x000fe20004f21270 */
[----:B------:R-:W-:Y:S01]  /*08d0*/  @!P6 FMUL R28, R28, 16777216 ;  /* 0x4b8000001c1ce820 */ /* 0x000fe20000400000 */
[----:B-----5:R-:W-:Y:S01]  /*08e0*/  FMUL R21, R17, R12 ;  /* 0x0000000c11157220 */ /* 0x020fe20000400000 */
[----:B------:R-:W-:Y:S01]  /*08f0*/  @!P6 FMUL R14, R14, 16777216 ;  /* 0x4b8000000e0ee820 */ /* 0x000fe20000400000 */
[----:B0-----:R-:W-:Y:S01]  /*0900*/  FMUL R19, R26, R19 ;  /* 0x000000131a137220 */ /* 0x001fe20000400000 */
[----:B-1----:R-:W-:Y:S01]  /*0910*/  IMAD.WIDE R10, R25, 0x4, R10 ;  /* 0x00000004190a7825 */ /* 0x002fe200078e020a */
[----:B------:R-:W0:Y:S03]  /*0920*/  MUFU.RCP R27, R28 ;  /* 0x0000001c001b7308 */ /* 0x000e260000001000 */
[----:B------:R-:W-:Y:S01]  /*0930*/  FMUL R19, R16, R19 ;  /* 0x0000001310137220 */ /* 0x000fe20000400000 */
[----:B---3--:R-:W-:-:S04]  /*0940*/  FMUL R18, R23, R18 ;  /* 0x0000001217127220 */ /* 0x008fc80000400000 */
[----:B------:R-:W-:Y:S01]  /*0950*/  FMUL R23, R15, R18 ;  /* 0x000000120f177220 */ /* 0x000fe20000400000 */
[----:B--2---:R-:W-:-:S04]  /*0960*/  IMAD.WIDE R16, R2, 0x4, R6 ;  /* 0x0000000402107825 */ /* 0x004fc800078e0206 */
[----:B0-----:R-:W-:Y:S01]  /*0970*/  FMUL R14, R27, R14 ;  /* 0x0000000e1b0e7220 */ /* 0x001fe20000400000 */
[----:B------:R-:W-:-:S04]  /*0980*/  IMAD.WIDE R26, R0, 0x4, R8 ;  /* 0x00000004001a7825 */ /* 0x000fc800078e0208 */
[----:B------:R-:W-:Y:S01]  /*0990*/  FMUL R18, R13, R14 ;  /* 0x0000000e0d127220 */ /* 0x000fe20000400000 */
[----:B----4-:R0:W1:Y:S01]  /*09a0*/  MUFU.SQRT R5, R24 ;  /* 0x0000001800057308 */ /* 0x0100620000002000 */
[----:B------:R-:W-:Y:S01]  /*09b0*/  BAR.SYNC.DEFER_BLOCKING 0x0 ;  /* 0x0000000000007b1d */ /* 0x000fe20000010000 */
[----:B------:R-:W-:-:S04]  /*09c0*/  IMAD.WIDE R12, R3, 0x4, R6 ;  /* 0x00000004030c7825 */ /* 0x000fc800078e0206 */
[----:B------:R-:W-:-:S04]  /*09d0*/  IMAD.WIDE R14, R0, 0x4, R6 ;  /* 0x00000004000e7825 */ /* 0x000fc800078e0206 */
[----:B------:R-:W-:-:S04]  /*09e0*/  IMAD.WIDE R6, R4, 0x4, R6 ;  /* 0x0000000404067825 */ /* 0x000fc800078e0206 */
[----:B0-----:R-:W-:-:S04]  /*09f0*/  IMAD.WIDE R24, R3, 0x4, R8 ;  /* 0x0000000403187825 */ /* 0x001fc800078e0208 */
[----:B------:R-:W-:-:S04]  /*0a00*/  IMAD.WIDE R2, R2, 0x4, R8 ;  /* 0x0000000402027825 */ /* 0x000fc800078e0208 */
[----:B------:R-:W-:Y:S01]  /*0a10*/  IMAD.WIDE R8, R4, 0x4, R8 ;  /* 0x0000000404087825 */ /* 0x000fe200078e0208 */
[----:B-1----:R0:W-:Y:S04]  /*0a20*/  @P1 STG.E desc[UR6][R10.64], R5 ;  /* 0x000000050a001986 */ /* 0x0021e8000c101906 */
[----:B------:R0:W-:Y:S04]  /*0a30*/  @P4 STG.E desc[UR6][R12.64], R21 ;  /* 0x000000150c004986 */ /* 0x0001e8000c101906 */
[----:B------:R0:W-:Y:S04]  /*0a40*/  @P3 STG.E desc[UR6][R14.64], R19 ;  /* 0x000000130e003986 */ /* 0x0001e8000c101906 */
[----:B------:R0:W-:Y:S04]  /*0a50*/  @P2 STG.E desc[UR6][R16.64], R23 ;  /* 0x0000001710002986 */ /* 0x0001e8000c101906 */
[----:B------:R0:W-:Y:S04]  /*0a60*/  @P0 STG.E desc[UR6][R6.64], R18 ;  /* 0x0000001206000986 */ /* 0x0001e8000c101906 */
[----:B------:R0:W-:Y:S04]  /*0a70*/  @P4 STG.E desc[UR6][R24.64], R21 ;  /* 0x0000001518004986 */ /* 0x0001e8000c101906 */
[----:B------:R0:W-:Y:S04]  /*0a80*/  @P3 STG.E desc[UR6][R26.64], R19 ;  /* 0x000000131a003986 */ /* 0x0001e8000c101906 */
[----:B------:R0:W-:Y:S02]  /*0a90*/  @P2 STG.E desc[UR6][R2.64], R23 ;  /* 0x0000001702002986 */ /* 0x0001e4000c101906 */
[----:B0-----:R-:W-:Y:S05]  /*0aa0*/  @!P0 EXIT ;  /* 0x000000000000894d */ /* 0x001fea0003800000 */
[----:B------:R-:W-:Y:S01]  /*0ab0*/  STG.E desc[UR6][R8.64], R18 ;  /* 0x0000001208007986 */ /* 0x000fe2000c101906 */
[----:B------:R-:W-:Y:S05]  /*0ac0*/  EXIT ;  /* 0x000000000000794d */ /* 0x000fea0003800000 */
.L_x_0:
[----:B------:R-:W-:-:S00]  /*0ad0*/  BRA `(.L_x_0) ;  /* 0xfffffffc00fc7947 */ /* 0x000fc0000383ffff */
[----:B------:R-:W-:-:S00]  /*0ae0*/  NOP ;  /* 0x0000000000007918 */ /* 0x000fc00000000000 */
        /* <DEDUP_REMOVED lines=9> */
.L_x_1:


//--------------------- .nv.global.init           --------------------------
	.section	.nv.global.init,"aw",@progbits
.nv.global.init:
	.type		_$_str,@object
	.size		_$_str,(_$_str_$_2 - _$_str)
_$_str:
        /*0000*/ 	.byte	0x5f, 0x5f, 0x43, 0x55, 0x44, 0x41, 0x5f, 0x46, 0x54, 0x5a, 0x00
	.type		_$_str_$_2,@object
	.size		_$_str_$_2,(.L_1 - _$_str_$_2)
_$_str_$_2:
        /*000b*/ 	.byte	0x5f, 0x5f, 0x43, 0x55, 0x44, 0x41, 0x5f, 0x50, 0x52, 0x45, 0x43, 0x5f, 0x53, 0x51, 0x52, 0x54
        /*001b*/ 	.byte	0x00
.L_1:


//--------------------- .nv.shared.triton_per_fused__weight_norm_interface_26 --------------------------
	.section	.nv.shared.triton_per_fused__weight_norm_interface_26,"aw",@nobits
	.sectionflags	@""
	.align	16
	.zero		1024


//--------------------- .nv.constant0.triton_per_fused__weight_norm_interface_26 --------------------------
	.section	.nv.constant0.triton_per_fused__weight_norm_interface_26,"a",@progbits
	.sectionflags	@""
	.align	4
.nv.constant0.triton_per_fused__weight_norm_interface_26:
	.zero		576
